	.headerflags	@"EF_CUDA_TEXMODE_UNIFIED EF_CUDA_64BIT_ADDRESS EF_CUDA_ACCELERATORS EF_CUDA_SM90 EF_CUDA_VIRTUAL_SM(EF_CUDA_SM90)"
	.elftype	@"ET_EXEC"


//--------------------- .nv.info                  --------------------------
	.section	.nv.info,"",@"SHT_CUDA_INFO"
	.align	4


	//----- nvinfo : EIATTR_REGCOUNT
	.align		4
        /*0000*/ 	.byte	0x04, 0x2f
        /*0002*/ 	.short	(.L_3 - .L_2)
	.align		4
.L_2:
        /*0004*/ 	.word	index@(triton_poi_fused__native_batch_norm_legit_no_training_maximum_0)
        /*0008*/ 	.word	0x00000016


	//----- nvinfo : EIATTR_MIN_STACK_SIZE
	.align		4
.L_3:
        /*000c*/ 	.byte	0x04, 0x12
        /*000e*/ 	.short	(.L_5 - .L_4)
	.align		4
.L_4:
        /*0010*/ 	.word	index@(triton_poi_fused__native_batch_norm_legit_no_training_maximum_0)
        /*0014*/ 	.word	0x00000000


	//----- nvinfo : EIATTR_FRAME_SIZE
	.align		4
.L_5:
        /*0018*/ 	.byte	0x04, 0x11
        /*001a*/ 	.short	(.L_7 - .L_6)
	.align		4
.L_6:
        /*001c*/ 	.word	index@(triton_poi_fused__native_batch_norm_legit_no_training_maximum_0)
        /*0020*/ 	.word	0x00000000


	//----- nvinfo : EIATTR_MIN_STACK_SIZE
	.align		4
.L_7:
        /*0024*/ 	.byte	0x04, 0x12
        /*0026*/ 	.short	(.L_9 - .L_8)
	.align		4
.L_8:
        /*0028*/ 	.word	index@(triton_poi_fused__native_batch_norm_legit_no_training_maximum_0)
        /*002c*/ 	.word	0x00000000
.L_9:


//--------------------- .nv.info.triton_poi_fused__native_batch_norm_legit_no_training_maximum_0 --------------------------
	.section	.nv.info.triton_poi_fused__native_batch_norm_legit_no_training_maximum_0,"",@"SHT_CUDA_INFO"
	.sectionflags	@""
	.align	4


	//----- nvinfo : EIATTR_CUDA_API_VERSION
	.align		4
        /*0000*/ 	.byte	0x04, 0x37
        /*0002*/ 	.short	(.L_11 - .L_10)
.L_10:
        /*0004*/ 	.word	0x0000007c


	//----- nvinfo : EIATTR_KPARAM_INFO
	.align		4
.L_11:
        /*0008*/ 	.byte	0x04, 0x17
        /*000a*/ 	.short	(.L_13 - .L_12)
.L_12:
        /*000c*/ 	.word	0x00000000
        /*0010*/ 	.short	0x0007
        /*0012*/ 	.short	0x0038
        /*0014*/ 	.byte	0x00, 0xf0, 0x11, 0x00


	//----- nvinfo : EIATTR_KPARAM_INFO
	.align		4
.L_13:
        /*0018*/ 	.byte	0x04, 0x17
        /*001a*/ 	.short	(.L_15 - .L_14)
.L_14:
        /*001c*/ 	.word	0x00000000
        /*0020*/ 	.short	0x0006
        /*0022*/ 	.short	0x0030
        /*0024*/ 	.byte	0x00, 0xf4, 0x21, 0x00


	//----- nvinfo : EIATTR_KPARAM_INFO
	.align		4
.L_15:
        /*0028*/ 	.byte	0x04, 0x17
        /*002a*/ 	.short	(.L_17 - .L_16)
.L_16:
        /*002c*/ 	.word	0x00000000
        /*0030*/ 	.short	0x0005
        /*0032*/ 	.short	0x0028
        /*0034*/ 	.byte	0x00, 0xf4, 0x21, 0x00


	//----- nvinfo : EIATTR_KPARAM_INFO
	.align		4
.L_17:
        /*0038*/ 	.byte	0x04, 0x17
        /*003a*/ 	.short	(.L_19 - .L_18)
.L_18:
        /*003c*/ 	.word	0x00000000
        /*0040*/ 	.short	0x0004
        /*0042*/ 	.short	0x0020
        /*0044*/ 	.byte	0x00, 0xf4, 0x21, 0x00


	//----- nvinfo : EIATTR_KPARAM_INFO
	.align		4
.L_19:
        /*0048*/ 	.byte	0x04, 0x17
        /*004a*/ 	.short	(.L_21 - .L_20)
.L_20:
        /*004c*/ 	.word	0x00000000
        /*0050*/ 	.short	0x0003
        /*0052*/ 	.short	0x0018
        /*0054*/ 	.byte	0x00, 0xf4, 0x21, 0x00


	//----- nvinfo : EIATTR_KPARAM_INFO
	.align		4
.L_21:
        /*0058*/ 	.byte	0x04, 0x17
        /*005a*/ 	.short	(.L_23 - .L_22)
.L_22:
        /*005c*/ 	.word	0x00000000
        /*0060*/ 	.short	0x0002
        /*0062*/ 	.short	0x0010
        /*0064*/ 	.byte	0x00, 0xf4, 0x21, 0x00


	//----- nvinfo : EIATTR_KPARAM_INFO
	.align		4
.L_23:
        /*0068*/ 	.byte	0x04, 0x17
        /*006a*/ 	.short	(.L_25 - .L_24)
.L_24:
        /*006c*/ 	.word	0x00000000
        /*0070*/ 	.short	0x0001
        /*0072*/ 	.short	0x0008
        /*0074*/ 	.byte	0x00, 0xf4, 0x21, 0x00


	//----- nvinfo : EIATTR_KPARAM_INFO
	.align		4
.L_25:
        /*0078*/ 	.byte	0x04, 0x17
        /*007a*/ 	.short	(.L_27 - .L_26)
.L_26:
        /*007c*/ 	.word	0x00000000
        /*0080*/ 	.short	0x0000
        /*0082*/ 	.short	0x0000
        /*0084*/ 	.byte	0x00, 0xf4, 0x21, 0x00


	//----- nvinfo : EIATTR_SPARSE_MMA_MASK
	.align		4
.L_27:
        /*0088*/ 	.byte	0x03, 0x50
        /*008a*/ 	.short	0x0000


	//----- nvinfo : EIATTR_MAXREG_COUNT
	.align		4
        /*008c*/ 	.byte	0x03, 0x1b
        /*008e*/ 	.short	0x00ff


	//----- nvinfo : EIATTR_EXIT_INSTR_OFFSETS
	.align		4
        /*0090*/ 	.byte	0x04, 0x1c
        /*0092*/ 	.short	(.L_29 - .L_28)


	//   ....[0]....
.L_28:
        /*0094*/ 	.word	0x00000360


	//   ....[1]....
        /*0098*/ 	.word	0x00000380


	//----- nvinfo : EIATTR_REQNTID
	.align		4
.L_29:
        /*009c*/ 	.byte	0x04, 0x10
        /*009e*/ 	.short	(.L_31 - .L_30)
.L_30:
        /*00a0*/ 	.word	0x00000080
        /*00a4*/ 	.word	0x00000001
        /*00a8*/ 	.word	0x00000001


	//----- nvinfo : EIATTR_CBANK_PARAM_SIZE
	.align		4
.L_31:
        /*00ac*/ 	.byte	0x03, 0x19
        /*00ae*/ 	.short	0x003c


	//----- nvinfo : EIATTR_PARAM_CBANK
	.align		4
        /*00b0*/ 	.byte	0x04, 0x0a
        /*00b2*/ 	.short	(.L_33 - .L_32)
	.align		4
.L_32:
        /*00b4*/ 	.word	index@(.nv.constant0.triton_poi_fused__native_batch_norm_legit_no_training_maximum_0)
        /*00b8*/ 	.short	0x0210
        /*00ba*/ 	.short	0x003c


	//----- nvinfo : EIATTR_SW_WAR
	.align		4
.L_33:
        /*00bc*/ 	.byte	0x04, 0x36
        /*00be*/ 	.short	(.L_35 - .L_34)
.L_34:
        /*00c0*/ 	.word	0x00000008
.L_35:


//--------------------- .nv.callgraph             --------------------------
	.section	.nv.callgraph,"",@"SHT_CUDA_CALLGRAPH"
	.align	4
	.sectionentsize	8
	.align		4
        /*0000*/ 	.word	0x00000000
	.align		4
        /*0004*/ 	.word	0xffffffff
	.align		4
        /*0008*/ 	.word	0x00000000
	.align		4
        /*000c*/ 	.word	0xfffffffe
	.align		4
        /*0010*/ 	.word	0x00000000
	.align		4
        /*0014*/ 	.word	0xfffffffd
	.align		4
        /*0018*/ 	.word	0x00000000
	.align		4
        /*001c*/ 	.word	0xfffffffc


//--------------------- .nv.constant4             --------------------------
	.section	.nv.constant4,"a",@progbits
	.align	8
	.align		8
.nv.constant4:
        /*0000*/ 	.dword	_$_str
	.align		8
        /*0008*/ 	.dword	_$_str_$_2


//--------------------- .text.triton_poi_fused__native_batch_norm_legit_no_training_maximum_0 --------------------------
	.section	.text.triton_poi_fused__native_batch_norm_legit_no_training_maximum_0,"ax",@progbits
	.align	128
        .global         triton_poi_fused__native_batch_norm_legit_no_training_maximum_0
        .type           triton_poi_fused__native_batch_norm_legit_no_training_maximum_0,@function
        .size           triton_poi_fused__native_batch_norm_legit_no_training_maximum_0,(.L_x_1 - triton_poi_fused__native_batch_norm_legit_no_training_maximum_0)
        .other          triton_poi_fused__native_batch_norm_legit_no_training_maximum_0,@"STO_CUDA_ENTRY STV_DEFAULT"
triton_poi_fused__native_batch_norm_legit_no_training_maximum_0:
.text.triton_poi_fused__native_batch_norm_legit_no_training_maximum_0:
[----:B------:R-:W0:Y:S01]  /*0000*/  LDC R1, c[0x0][0x28] ;  /* 0x00000a00ff017b82 */ /* 0x000e220000000800 */
[----:B------:R-:W1:Y:S07]  /*0010*/  S2R R0, SR_TID.X ;  /* 0x0000000000007919 */ /* 0x000e6e0000002100 */
[----:B------:R-:W2:Y:S01]  /*0020*/  LDC.64 R8, c[0x0][0x228] ;  /* 0x00008a00ff087b82 */ /* 0x000ea20000000a00 */
[----:B------:R-:W-:Y:S01]  /*0030*/  ULDC.64 UR4, c[0x0][0x208] ;  /* 0x0000820000047ab9 */ /* 0x000fe20000000a00 */
[----:B------:R-:W3:Y:S06]  /*0040*/  S2R R3, SR_CTAID.X ;  /* 0x0000000000037919 */ /* 0x000eec0000002500 */
[----:B------:R-:W4:Y:S08]  /*0050*/  LDC.64 R10, c[0x0][0x218] ;  /* 0x00008600ff0a7b82 */ /* 0x000f300000000a00 */
[----:B------:R-:W5:Y:S08]  /*0060*/  LDC.64 R12, c[0x0][0x220] ;  /* 0x00008800ff0c7b82 */ /* 0x000f700000000a00 */
[----:B------:R-:W4:Y:S01]  /*0070*/  LDC.64 R14, c[0x0][0x210] ;  /* 0x00008400ff0e7b82 */ /* 0x000f220000000a00 */
[----:B-1----:R-:W-:-:S07]  /*0080*/  LOP3.LUT R0, R0, 0x7f, RZ, 0xc0, !PT ;  /* 0x0000007f00007812 */ /* 0x002fce00078ec0ff */
[----:B------:R-:W1:Y:S01]  /*0090*/  LDC.64 R16, c[0x0][0x230] ;  /* 0x00008c00ff107b82 */ /* 0x000e620000000a00 */
[----:B---3--:R-:W-:Y:S01]  /*00a0*/  SHF.R.S32.HI R2, RZ, 0x18, R3 ;  /* 0x00000018ff027819 */ /* 0x008fe20000011403 */
[----:B------:R-:W-:-:S03]  /*00b0*/  IMAD R0, R3, 0x80, R0 ;  /* 0x0000008003007824 */ /* 0x000fc600078e0200 */
[----:B------:R-:W-:-:S03]  /*00c0*/  SGXT R3, R2, 0x1 ;  /* 0x000000010203781a */ /* 0x000fc60000000200 */
[----:B------:R-:W3:Y:S01]  /*00d0*/  LDC.64 R4, c[0x0][0x238] ;  /* 0x00008e00ff047b82 */ /* 0x000ee20000000a00 */
[----:B------:R-:W-:Y:S02]  /*00e0*/  ISETP.GE.AND P0, PT, R0, 0x100, PT ;  /* 0x000001000000780c */ /* 0x000fe40003f06270 */
[----:B------:R-:W-:-:S04]  /*00f0*/  LEA.HI R3, R3, R0, RZ, 0x4 ;  /* 0x0000000003037211 */ /* 0x000fc800078f20ff */
[----:B------:R-:W-:-:S04]  /*0100*/  SHF.R.S32.HI R3, RZ, 0x4, R3 ;  /* 0x00000004ff037819 */ /* 0x000fc80000011403 */
[----:B------:R-:W-:-:S04]  /*0110*/  LEA.HI R2, R3, R3, RZ, 0x2 ;  /* 0x0000000303027211 */ /* 0x000fc800078f10ff */
[----:B------:R-:W-:-:S04]  /*0120*/  LOP3.LUT R2, R2, 0xfffffffc, RZ, 0xc0, !PT ;  /* 0xfffffffc02027812 */ /* 0x000fc800078ec0ff */
[----:B------:R-:W-:Y:S02]  /*0130*/  IADD3 R19, R3, -R2, RZ ;  /* 0x8000000203137210 */ /* 0x000fe40007ffe0ff */
[----:B------:R-:W-:-:S03]  /*0140*/  CS2R R2, SRZ ;  /* 0x0000000000027805 */ /* 0x000fc6000001ff00 */
[----:B--2---:R-:W-:-:S05]  /*0150*/  IMAD.WIDE R8, R19, 0x4, R8 ;  /* 0x0000000413087825 */ /* 0x004fca00078e0208 */
[----:B------:R2:W3:Y:S01]  /*0160*/  @!P0 LDG.E.EL R2, desc[UR4][R8.64] ;  /* 0x0000000408028981 */ /* 0x0004e2000c2e1900 */
[----:B------:R-:W-:Y:S01]  /*0170*/  CS2R R6, SRZ ;  /* 0x0000000000067805 */ /* 0x000fe2000001ff00 */
[----:B----4-:R-:W-:-:S04]  /*0180*/  IMAD.WIDE R10, R0, 0x4, R10 ;  /* 0x00000004000a7825 */ /* 0x010fc800078e020a */
[C---:B-----5:R-:W-:Y:S01]  /*0190*/  IMAD.WIDE R12, R19.reuse, 0x4, R12 ;  /* 0x00000004130c7825 */ /* 0x060fe200078e020c */
[----:B------:R4:W5:Y:S03]  /*01a0*/  @!P0 LDG.E R3, desc[UR4][R10.64] ;  /* 0x000000040a038981 */ /* 0x000966000c1e1900 */
[----:B0-2---:R-:W-:Y:S01]  /*01b0*/  IMAD.WIDE R8, R0, 0x4, R14 ;  /* 0x0000000400087825 */ /* 0x005fe200078e020e */
[----:B------:R-:W5:Y:S03]  /*01c0*/  @!P0 LDG.E.EL R6, desc[UR4][R12.64] ;  /* 0x000000040c068981 */ /* 0x000f66000c2e1900 */
[C---:B-1----:R-:W-:Y:S01]  /*01d0*/  IMAD.WIDE R14, R19.reuse, 0x4, R16 ;  /* 0x00000004130e7825 */ /* 0x042fe200078e0210 */
[----:B------:R-:W-:Y:S01]  /*01e0*/  CS2R R16, SRZ ;  /* 0x0000000000107805 */ /* 0x000fe2000001ff00 */
[----:B------:R0:W2:Y:S02]  /*01f0*/  @!P0 LDG.E R7, desc[UR4][R8.64] ;  /* 0x0000000408078981 */ /* 0x0000a4000c1e1900 */
[----:B---3--:R-:W-:-:S03]  /*0200*/  IMAD.WIDE R4, R19, 0x4, R4 ;  /* 0x0000000413047825 */ /* 0x008fc600078e0204 */
[----:B------:R-:W3:Y:S04]  /*0210*/  @!P0 LDG.E.EL R16, desc[UR4][R14.64] ;  /* 0x000000040e108981 */ /* 0x000ee8000c2e1900 */
[----:B------:R-:W3:Y:S01]  /*0220*/  @!P0 LDG.E.EL R17, desc[UR4][R4.64] ;  /* 0x0000000404118981 */ /* 0x000ee2000c2e1900 */
[----:B----4-:R-:W-:Y:S01]  /*0230*/  IMAD.MOV.U32 R11, RZ, RZ, 0x3e800000 ;  /* 0x3e800000ff0b7424 */ /* 0x010fe200078e00ff */
[----:B0-----:R-:W0:Y:S01]  /*0240*/  LDC.64 R8, c[0x0][0x240] ;  /* 0x00009000ff087b82 */ /* 0x001e220000000a00 */
[----:B------:R-:W-:-:S04]  /*0250*/  FADD R2, R2, 9.9999997473787516356e-06 ;  /* 0x3727c5ac02027421 */ /* 0x000fc80000000000 */
[----:B------:R-:W1:Y:S02]  /*0260*/  MUFU.SQRT R10, R2 ;  /* 0x00000002000a7308 */ /* 0x000e640000002000 */
[C---:B-1----:R-:W-:Y:S02]  /*0270*/  FSETP.GT.AND P1, PT, R10.reuse, 8.50705917302346158658e+37, PT ;  /* 0x7e8000000a00780b */ /* 0x042fe40003f24000 */
[----:B------:R-:W-:-:S11]  /*0280*/  FSETP.GEU.AND P2, PT, R10, 1.175494350822287508e-38, PT ;  /* 0x008000000a00780b */ /* 0x000fd60003f4e000 */
[----:B------:R-:W-:-:S04]  /*0290*/  @P1 FMUL R10, R10, 0.25 ;  /* 0x3e8000000a0a1820 */ /* 0x000fc80000400000 */
[----:B------:R-:W-:-:S06]  /*02a0*/  @!P2 FMUL R10, R10, 16777216 ;  /* 0x4b8000000a0aa820 */ /* 0x000fcc0000400000 */
[----:B------:R-:W1:Y:S01]  /*02b0*/  MUFU.RCP R10, R10 ;  /* 0x0000000a000a7308 */ /* 0x000e620000001000 */
[----:B------:R-:W-:Y:S01]  /*02c0*/  FSEL R11, R11, 1, P1 ;  /* 0x3f8000000b0b7808 */ /* 0x000fe20000800000 */
[----:B-----5:R-:W-:-:S04]  /*02d0*/  FADD R3, -R6, R3 ;  /* 0x0000000306037221 */ /* 0x020fc80000000100 */
[----:B------:R-:W-:Y:S01]  /*02e0*/  @!P2 FMUL R11, R11, 16777216 ;  /* 0x4b8000000b0ba820 */ /* 0x000fe20000400000 */
[----:B--2---:R-:W-:-:S03]  /*02f0*/  FSETP.NAN.AND P1, PT, R7, R7, PT ;  /* 0x000000070700720b */ /* 0x004fc60003f28000 */
[----:B-1----:R-:W-:-:S04]  /*0300*/  FMUL R2, R10, R11 ;  /* 0x0000000b0a027220 */ /* 0x002fc80000400000 */
[----:B------:R-:W-:-:S04]  /*0310*/  FMUL R2, R3, R2 ;  /* 0x0000000203027220 */ /* 0x000fc80000400000 */
[----:B---3--:R-:W-:Y:S01]  /*0320*/  FFMA R16, R2, R16, R17 ;  /* 0x0000001002107223 */ /* 0x008fe20000000011 */
[----:B0-----:R-:W-:-:S04]  /*0330*/  IMAD.WIDE R2, R0, 0x4, R8 ;  /* 0x0000000400027825 */ /* 0x001fc800078e0208 */
[----:B------:R-:W-:-:S04]  /*0340*/  FSETP.GEU.AND P2, PT, R16, R7, PT ;  /* 0x000000071000720b */ /* 0x000fc80003f4e000 */
[----:B------:R-:W-:Y:S01]  /*0350*/  @!P1 SEL R7, R7, R16, !P2 ;  /* 0x0000001007079207 */ /* 0x000fe20005000000 */
[----:B------:R-:W-:Y:S08]  /*0360*/  @P0 EXIT ;  /* 0x000000000000094d */ /* 0x000ff00003800000 */
[----:B------:R-:W-:Y:S01]  /*0370*/  STG.E desc[UR4][R2.64], R7 ;  /* 0x0000000702007986 */ /* 0x000fe2000c101904 */
[----:B------:R-:W-:Y:S05]  /*0380*/  EXIT ;  /* 0x000000000000794d */ /* 0x000fea0003800000 */
.L_x_0:
[----:B------:R-:W-:-:S00]  /*0390*/  BRA `(.L_x_0) ;  /* 0xfffffffc00fc7947 */ /* 0x000fc0000383ffff */
[----:B------:R-:W-:-:S00]  /*03a0*/  NOP ;  /* 0x0000000000007918 */ /* 0x000fc00000000000 */
        /* <DEDUP_REMOVED lines=13> */
.L_x_1:


//--------------------- .nv.global.init           --------------------------
	.section	.nv.global.init,"aw",@progbits
.nv.global.init:
	.type		_$_str,@object
	.size		_$_str,(_$_str_$_2 - _$_str)
_$_str:
        /*0000*/ 	.byte	0x5f, 0x5f, 0x43, 0x55, 0x44, 0x41, 0x5f, 0x46, 0x54, 0x5a, 0x00
	.type		_$_str_$_2,@object
	.size		_$_str_$_2,(.L_1 - _$_str_$_2)
_$_str_$_2:
        /*000b*/ 	.byte	0x5f, 0x5f, 0x43, 0x55, 0x44, 0x41, 0x5f, 0x50, 0x52, 0x45, 0x43, 0x5f, 0x53, 0x51, 0x52, 0x54
        /*001b*/ 	.byte	0x00
.L_1:


//--------------------- .nv.constant0.triton_poi_fused__native_batch_norm_legit_no_training_maximum_0 --------------------------
	.section	.nv.constant0.triton_poi_fused__native_batch_norm_legit_no_training_maximum_0,"a",@progbits
	.sectionflags	@""
	.align	4
.nv.constant0.triton_poi_fused__native_batch_norm_legit_no_training_maximum_0:
	.zero		588
